	.headerflags	@"EF_CUDA_TEXMODE_UNIFIED EF_CUDA_64BIT_ADDRESS EF_CUDA_ACCELERATORS EF_CUDA_SM90 EF_CUDA_VIRTUAL_SM(EF_CUDA_SM90)"
	.elftype	@"ET_EXEC"


//--------------------- .nv.info                  --------------------------
	.section	.nv.info,"",@"SHT_CUDA_INFO"
	.align	4


	//----- nvinfo : EIATTR_REGCOUNT
	.align		4
        /*0000*/ 	.byte	0x04, 0x2f
        /*0002*/ 	.short	(.L_3 - .L_2)
	.align		4
.L_2:
        /*0004*/ 	.word	index@(triton_poi_fused__native_batch_norm_legit_no_training_add_relu_threshold_backward_1)
        /*0008*/ 	.word	0x00000014


	//----- nvinfo : EIATTR_MIN_STACK_SIZE
	.align		4
.L_3:
        /*000c*/ 	.byte	0x04, 0x12
        /*000e*/ 	.short	(.L_5 - .L_4)
	.align		4
.L_4:
        /*0010*/ 	.word	index@(triton_poi_fused__native_batch_norm_legit_no_training_add_relu_threshold_backward_1)
        /*0014*/ 	.word	0x00000000


	//----- nvinfo : EIATTR_FRAME_SIZE
	.align		4
.L_5:
        /*0018*/ 	.byte	0x04, 0x11
        /*001a*/ 	.short	(.L_7 - .L_6)
	.align		4
.L_6:
        /*001c*/ 	.word	index@(triton_poi_fused__native_batch_norm_legit_no_training_add_relu_threshold_backward_1)
        /*0020*/ 	.word	0x00000000


	//----- nvinfo : EIATTR_MIN_STACK_SIZE
	.align		4
.L_7:
        /*0024*/ 	.byte	0x04, 0x12
        /*0026*/ 	.short	(.L_9 - .L_8)
	.align		4
.L_8:
        /*0028*/ 	.word	index@(triton_poi_fused__native_batch_norm_legit_no_training_add_relu_threshold_backward_1)
        /*002c*/ 	.word	0x00000000
.L_9:


//--------------------- .nv.info.triton_poi_fused__native_batch_norm_legit_no_training_add_relu_threshold_backward_1 --------------------------
	.section	.nv.info.triton_poi_fused__native_batch_norm_legit_no_training_add_relu_threshold_backward_1,"",@"SHT_CUDA_INFO"
	.sectionflags	@""
	.align	4


	//----- nvinfo : EIATTR_CUDA_API_VERSION
	.align		4
        /*0000*/ 	.byte	0x04, 0x37
        /*0002*/ 	.short	(.L_11 - .L_10)
.L_10:
        /*0004*/ 	.word	0x0000007c


	//----- nvinfo : EIATTR_KPARAM_INFO
	.align		4
.L_11:
        /*0008*/ 	.byte	0x04, 0x17
        /*000a*/ 	.short	(.L_13 - .L_12)
.L_12:
        /*000c*/ 	.word	0x00000000
        /*0010*/ 	.short	0x0008
        /*0012*/ 	.short	0x0040
        /*0014*/ 	.byte	0x00, 0xf0, 0x11, 0x00


	//----- nvinfo : EIATTR_KPARAM_INFO
	.align		4
.L_13:
        /*0018*/ 	.byte	0x04, 0x17
        /*001a*/ 	.short	(.L_15 - .L_14)
.L_14:
        /*001c*/ 	.word	0x00000000
        /*0020*/ 	.short	0x0007
        /*0022*/ 	.short	0x0038
        /*0024*/ 	.byte	0x00, 0xf4, 0x21, 0x00


	//----- nvinfo : EIATTR_KPARAM_INFO
	.align		4
.L_15:
        /*0028*/ 	.byte	0x04, 0x17
        /*002a*/ 	.short	(.L_17 - .L_16)
.L_16:
        /*002c*/ 	.word	0x00000000
        /*0030*/ 	.short	0x0006
        /*0032*/ 	.short	0x0030
        /*0034*/ 	.byte	0x00, 0xf4, 0x21, 0x00


	//----- nvinfo : EIATTR_KPARAM_INFO
	.align		4
.L_17:
        /*0038*/ 	.byte	0x04, 0x17
        /*003a*/ 	.short	(.L_19 - .L_18)
.L_18:
        /*003c*/ 	.word	0x00000000
        /*0040*/ 	.short	0x0005
        /*0042*/ 	.short	0x0028
        /*0044*/ 	.byte	0x00, 0xf4, 0x21, 0x00


	//----- nvinfo : EIATTR_KPARAM_INFO
	.align		4
.L_19:
        /*0048*/ 	.byte	0x04, 0x17
        /*004a*/ 	.short	(.L_21 - .L_20)
.L_20:
        /*004c*/ 	.word	0x00000000
        /*0050*/ 	.short	0x0004
        /*0052*/ 	.short	0x0020
        /*0054*/ 	.byte	0x00, 0xf4, 0x21, 0x00


	//----- nvinfo : EIATTR_KPARAM_INFO
	.align		4
.L_21:
        /*0058*/ 	.byte	0x04, 0x17
        /*005a*/ 	.short	(.L_23 - .L_22)
.L_22:
        /*005c*/ 	.word	0x00000000
        /*0060*/ 	.short	0x0003
        /*0062*/ 	.short	0x0018
        /*0064*/ 	.byte	0x00, 0xf4, 0x21, 0x00


	//----- nvinfo : EIATTR_KPARAM_INFO
	.align		4
.L_23:
        /*0068*/ 	.byte	0x04, 0x17
        /*006a*/ 	.short	(.L_25 - .L_24)
.L_24:
        /*006c*/ 	.word	0x00000000
        /*0070*/ 	.short	0x0002
        /*0072*/ 	.short	0x0010
        /*0074*/ 	.byte	0x00, 0xf4, 0x21, 0x00


	//----- nvinfo : EIATTR_KPARAM_INFO
	.align		4
.L_25:
        /*0078*/ 	.byte	0x04, 0x17
        /*007a*/ 	.short	(.L_27 - .L_26)
.L_26:
        /*007c*/ 	.word	0x00000000
        /*0080*/ 	.short	0x0001
        /*0082*/ 	.short	0x0008
        /*0084*/ 	.byte	0x00, 0xf4, 0x21, 0x00


	//----- nvinfo : EIATTR_KPARAM_INFO
	.align		4
.L_27:
        /*0088*/ 	.byte	0x04, 0x17
        /*008a*/ 	.short	(.L_29 - .L_28)
.L_28:
        /*008c*/ 	.word	0x00000000
        /*0090*/ 	.short	0x0000
        /*0092*/ 	.short	0x0000
        /*0094*/ 	.byte	0x00, 0xf4, 0x21, 0x00


	//----- nvinfo : EIATTR_SPARSE_MMA_MASK
	.align		4
.L_29:
        /*0098*/ 	.byte	0x03, 0x50
        /*009a*/ 	.short	0x0000


	//----- nvinfo : EIATTR_MAXREG_COUNT
	.align		4
        /*009c*/ 	.byte	0x03, 0x1b
        /*009e*/ 	.short	0x00ff


	//----- nvinfo : EIATTR_EXIT_INSTR_OFFSETS
	.align		4
        /*00a0*/ 	.byte	0x04, 0x1c
        /*00a2*/ 	.short	(.L_31 - .L_30)


	//   ....[0]....
.L_30:
        /*00a4*/ 	.word	0x00000430


	//----- nvinfo : EIATTR_REQNTID
	.align		4
.L_31:
        /*00a8*/ 	.byte	0x04, 0x10
        /*00aa*/ 	.short	(.L_33 - .L_32)
.L_32:
        /*00ac*/ 	.word	0x00000100
        /*00b0*/ 	.word	0x00000001
        /*00b4*/ 	.word	0x00000001


	//----- nvinfo : EIATTR_CBANK_PARAM_SIZE
	.align		4
.L_33:
        /*00b8*/ 	.byte	0x03, 0x19
        /*00ba*/ 	.short	0x0044


	//----- nvinfo : EIATTR_PARAM_CBANK
	.align		4
        /*00bc*/ 	.byte	0x04, 0x0a
        /*00be*/ 	.short	(.L_35 - .L_34)
	.align		4
.L_34:
        /*00c0*/ 	.word	index@(.nv.constant0.triton_poi_fused__native_batch_norm_legit_no_training_add_relu_threshold_backward_1)
        /*00c4*/ 	.short	0x0210
        /*00c6*/ 	.short	0x0044


	//----- nvinfo : EIATTR_SW_WAR
	.align		4
.L_35:
        /*00c8*/ 	.byte	0x04, 0x36
        /*00ca*/ 	.short	(.L_37 - .L_36)
.L_36:
        /*00cc*/ 	.word	0x00000008
.L_37:


//--------------------- .nv.callgraph             --------------------------
	.section	.nv.callgraph,"",@"SHT_CUDA_CALLGRAPH"
	.align	4
	.sectionentsize	8
	.align		4
        /*0000*/ 	.word	0x00000000
	.align		4
        /*0004*/ 	.word	0xffffffff
	.align		4
        /*0008*/ 	.word	0x00000000
	.align		4
        /*000c*/ 	.word	0xfffffffe
	.align		4
        /*0010*/ 	.word	0x00000000
	.align		4
        /*0014*/ 	.word	0xfffffffd
	.align		4
        /*0018*/ 	.word	0x00000000
	.align		4
        /*001c*/ 	.word	0xfffffffc


//--------------------- .nv.constant4             --------------------------
	.section	.nv.constant4,"a",@progbits
	.align	8
	.align		8
.nv.constant4:
        /*0000*/ 	.dword	_$_str
	.align		8
        /*0008*/ 	.dword	_$_str_$_2


//--------------------- .text.triton_poi_fused__native_batch_norm_legit_no_training_add_relu_threshold_backward_1 --------------------------
	.section	.text.triton_poi_fused__native_batch_norm_legit_no_training_add_relu_threshold_backward_1,"ax",@progbits
	.align	128
        .global         triton_poi_fused__native_batch_norm_legit_no_training_add_relu_threshold_backward_1
        .type           triton_poi_fused__native_batch_norm_legit_no_training_add_relu_threshold_backward_1,@function
        .size           triton_poi_fused__native_batch_norm_legit_no_training_add_relu_threshold_backward_1,(.L_x_1 - triton_poi_fused__native_batch_norm_legit_no_training_add_relu_threshold_backward_1)
        .other          triton_poi_fused__native_batch_norm_legit_no_training_add_relu_threshold_backward_1,@"STO_CUDA_ENTRY STV_DEFAULT"
triton_poi_fused__native_batch_norm_legit_no_training_add_relu_threshold_backward_1:
.text.triton_poi_fused__native_batch_norm_legit_no_training_add_relu_threshold_backward_1:
[----:B------:R-:W-:Y:S01]  /*0000*/  LDC R1, c[0x0][0x28] ;  /* 0x00000a00ff017b82 */ /* 0x000fe20000000800 */
[----:B------:R-:W1:Y:S07]  /*0010*/  S2R R0, SR_TID.X ;  /* 0x0000000000007919 */ /* 0x000e6e0000002100 */
[----:B------:R-:W2:Y:S01]  /*0020*/  LDC.64 R10, c[0x0][0x220] ;  /* 0x00008800ff0a7b82 */ /* 0x000ea20000000a00 */
[----:B------:R-:W-:Y:S01]  /*0030*/  ULDC.64 UR4, c[0x0][0x208] ;  /* 0x0000820000047ab9 */ /* 0x000fe20000000a00 */
[----:B------:R-:W-:Y:S01]  /*0040*/  ULDC.64 UR6, c[0x0][0x248] ;  /* 0x0000920000067ab9 */ /* 0x000fe20000000a00 */
[----:B------:R-:W3:Y:S05]  /*0050*/  S2R R5, SR_CTAID.X ;  /* 0x0000000000057919 */ /* 0x000eea0000002500 */
[----:B------:R-:W4:Y:S08]  /*0060*/  LDC.64 R6, c[0x0][0x210] ;  /* 0x00008400ff067b82 */ /* 0x000f300000000a00 */
[----:B------:R-:W5:Y:S08]  /*0070*/  LDC.64 R8, c[0x0][0x218] ;  /* 0x00008600ff087b82 */ /* 0x000f700000000a00 */
[----:B------:R-:W4:Y:S01]  /*0080*/  LDC.64 R12, c[0x0][0x228] ;  /* 0x00008a00ff0c7b82 */ /* 0x000f220000000a00 */
[----:B-1----:R-:W-:-:S07]  /*0090*/  SHF.L.U32 R0, R0, 0x1, RZ ;  /* 0x0000000100007819 */ /* 0x002fce00000006ff */
[----:B------:R-:W1:Y:S01]  /*00a0*/  LDC.64 R14, c[0x0][0x230] ;  /* 0x00008c00ff0e7b82 */ /* 0x000e620000000a00 */
[----:B---3--:R-:W-:Y:S02]  /*00b0*/  SHF.R.S32.HI R3, RZ, 0x16, R5 ;  /* 0x00000016ff037819 */ /* 0x008fe40000011405 */
[----:B------:R-:W-:Y:S02]  /*00c0*/  LOP3.LUT R0, R0, 0x1fe, RZ, 0xc0, !PT ;  /* 0x000001fe00007812 */ /* 0x000fe400078ec0ff */
[----:B------:R-:W-:Y:S02]  /*00d0*/  SGXT R3, R3, 0x1 ;  /* 0x000000010303781a */ /* 0x000fe40000000200 */
[----:B------:R-:W-:-:S04]  /*00e0*/  LEA R0, R5, R0, 0x9 ;  /* 0x0000000005007211 */ /* 0x000fc800078e48ff */
[----:B------:R-:W-:-:S04]  /*00f0*/  LEA.HI R3, R3, R0, RZ, 0xc ;  /* 0x0000000003037211 */ /* 0x000fc800078f60ff */
[----:B------:R-:W-:-:S04]  /*0100*/  SHF.R.S32.HI R3, RZ, 0xc, R3 ;  /* 0x0000000cff037819 */ /* 0x000fc80000011403 */
[----:B------:R-:W-:-:S04]  /*0110*/  LEA.HI R2, R3, R3, RZ, 0x4 ;  /* 0x0000000303027211 */ /* 0x000fc800078f20ff */
[----:B------:R-:W-:-:S05]  /*0120*/  LOP3.LUT R2, R2, 0xfffffff0, RZ, 0xc0, !PT ;  /* 0xfffffff002027812 */ /* 0x000fca00078ec0ff */
[----:B------:R-:W-:Y:S02]  /*0130*/  IMAD.IADD R17, R3, 0x1, -R2 ;  /* 0x0000000103117824 */ /* 0x000fe400078e0a02 */
[----:B------:R-:W3:Y:S02]  /*0140*/  LDC.64 R2, c[0x0][0x238] ;  /* 0x00008e00ff027b82 */ /* 0x000ee40000000a00 */
[----:B--2---:R-:W-:-:S05]  /*0150*/  IMAD.WIDE R10, R17, 0x4, R10 ;  /* 0x00000004110a7825 */ /* 0x004fca00078e020a */
[----:B------:R1:W2:Y:S01]  /*0160*/  LDG.E.EL R4, desc[UR4][R10.64] ;  /* 0x000000040a047981 */ /* 0x0002a2000c2e1900 */
[----:B----4-:R-:W-:-:S04]  /*0170*/  IMAD.WIDE R6, R0, 0x4, R6 ;  /* 0x0000000400067825 */ /* 0x010fc800078e0206 */
[C---:B-----5:R-:W-:Y:S02]  /*0180*/  IMAD.WIDE R8, R17.reuse, 0x4, R8 ;  /* 0x0000000411087825 */ /* 0x060fe400078e0208 */
[----:B------:R-:W4:Y:S02]  /*0190*/  LDG.E.64 R6, desc[UR4][R6.64] ;  /* 0x0000000406067981 */ /* 0x000f24000c1e1b00 */
[C---:B0-----:R-:W-:Y:S02]  /*01a0*/  IMAD.WIDE R12, R17.reuse, 0x4, R12 ;  /* 0x00000004110c7825 */ /* 0x041fe400078e020c */
[----:B------:R0:W4:Y:S02]  /*01b0*/  LDG.E.EL R5, desc[UR4][R8.64] ;  /* 0x0000000408057981 */ /* 0x000124000c2e1900 */
[----:B-1----:R-:W-:Y:S02]  /*01c0*/  IMAD.WIDE R10, R17, 0x4, R14 ;  /* 0x00000004110a7825 */ /* 0x002fe400078e020e */
[----:B------:R-:W5:Y:S02]  /*01d0*/  LDG.E.EL R12, desc[UR4][R12.64] ;  /* 0x000000040c0c7981 */ /* 0x000f64000c2e1900 */
[----:B---3--:R-:W-:-:S02]  /*01e0*/  IMAD.WIDE R2, R0, 0x4, R2 ;  /* 0x0000000400027825 */ /* 0x008fc400078e0202 */
[----:B------:R-:W5:Y:S04]  /*01f0*/  LDG.E.EL R11, desc[UR4][R10.64] ;  /* 0x000000040a0b7981 */ /* 0x000f68000c2e1900 */
[----:B------:R-:W3:Y:S01]  /*0200*/  LDG.E.64 R2, desc[UR4][R2.64] ;  /* 0x0000000402027981 */ /* 0x000ee2000c1e1b00 */
[----:B0-----:R-:W-:Y:S01]  /*0210*/  HFMA2.MMA R9, -RZ, RZ, 1.625, 0 ;  /* 0x3e800000ff097435 */ /* 0x001fe200000001ff */
[----:B--2---:R-:W-:-:S04]  /*0220*/  FADD R4, R4, 9.9999997473787516356e-06 ;  /* 0x3727c5ac04047421 */ /* 0x004fc80000000000 */
[----:B------:R-:W0:Y:S02]  /*0230*/  MUFU.SQRT R14, R4 ;  /* 0x00000004000e7308 */ /* 0x000e240000002000 */
[C---:B0-----:R-:W-:Y:S02]  /*0240*/  FSETP.GT.AND P0, PT, R14.reuse, 8.50705917302346158658e+37, PT ;  /* 0x7e8000000e00780b */ /* 0x041fe40003f04000 */
[----:B------:R-:W-:-:S11]  /*0250*/  FSETP.GEU.AND P1, PT, R14, 1.175494350822287508e-38, PT ;  /* 0x008000000e00780b */ /* 0x000fd60003f2e000 */
[----:B------:R-:W-:-:S04]  /*0260*/  @P0 FMUL R14, R14, 0.25 ;  /* 0x3e8000000e0e0820 */ /* 0x000fc80000400000 */
[----:B------:R-:W-:-:S06]  /*0270*/  @!P1 FMUL R14, R14, 16777216 ;  /* 0x4b8000000e0e9820 */ /* 0x000fcc0000400000 */
[----:B------:R-:W0:Y:S01]  /*0280*/  MUFU.RCP R14, R14 ;  /* 0x0000000e000e7308 */ /* 0x000e220000001000 */
[----:B------:R-:W-:Y:S01]  /*0290*/  FSEL R9, R9, 1, P0 ;  /* 0x3f80000009097808 */ /* 0x000fe20000000000 */
[----:B----4-:R-:W-:-:S04]  /*02a0*/  FADD R6, R6, -R5 ;  /* 0x8000000506067221 */ /* 0x010fc80000000000 */
[----:B------:R-:W-:Y:S01]  /*02b0*/  @!P1 FMUL R9, R9, 16777216 ;  /* 0x4b80000009099820 */ /* 0x000fe20000400000 */
[----:B------:R-:W-:-:S03]  /*02c0*/  FADD R4, R7, -R5 ;  /* 0x8000000507047221 */ /* 0x000fc60000000000 */
[----:B0-----:R-:W-:-:S04]  /*02d0*/  FMUL R9, R14, R9 ;  /* 0x000000090e097220 */ /* 0x001fc80000400000 */
[C---:B------:R-:W-:Y:S01]  /*02e0*/  FMUL R6, R9.reuse, R6 ;  /* 0x0000000609067220 */ /* 0x040fe20000400000 */
[----:B------:R-:W-:Y:S02]  /*02f0*/  FMUL R8, R9, R4 ;  /* 0x0000000409087220 */ /* 0x000fe40000400000 */
[----:B------:R-:W0:Y:S01]  /*0300*/  LDC.64 R4, c[0x0][0x240] ;  /* 0x00009000ff047b82 */ /* 0x000e220000000a00 */
[C-C-:B-----5:R-:W-:Y:S01]  /*0310*/  FFMA R7, R12.reuse, R6, R11.reuse ;  /* 0x000000060c077223 */ /* 0x160fe2000000000b */
[----:B------:R-:W-:-:S04]  /*0320*/  FFMA R8, R12, R8, R11 ;  /* 0x000000080c087223 */ /* 0x000fc8000000000b */
[----:B---3--:R-:W-:Y:S01]  /*0330*/  FSETP.GEU.AND P1, PT, R7, -R2, PT ;  /* 0x800000020700720b */ /* 0x008fe20003f2e000 */
[----:B------:R-:W-:Y:S01]  /*0340*/  FADD R2, R2, R7 ;  /* 0x0000000702027221 */ /* 0x000fe20000000000 */
[----:B------:R-:W-:Y:S01]  /*0350*/  FADD R6, R3, R8 ;  /* 0x0000000803067221 */ /* 0x000fe20000000000 */
[----:B------:R-:W-:-:S03]  /*0360*/  FSETP.GEU.AND P0, PT, R8, -R3, PT ;  /* 0x800000030800720b */ /* 0x000fc60003f0e000 */
[----:B------:R-:W-:Y:S02]  /*0370*/  FSEL R8, R2, RZ, P1 ;  /* 0x000000ff02087208 */ /* 0x000fe40000800000 */
[----:B------:R-:W-:Y:S02]  /*0380*/  FSEL R9, R6, RZ, P0 ;  /* 0x000000ff06097208 */ /* 0x000fe40000000000 */
[----:B------:R-:W-:Y:S02]  /*0390*/  FSETP.GTU.AND P1, PT, R8, RZ, PT ;  /* 0x000000ff0800720b */ /* 0x000fe40003f2c000 */
[----:B------:R-:W-:Y:S02]  /*03a0*/  FSETP.GTU.AND P0, PT, R9, RZ, PT ;  /* 0x000000ff0900720b */ /* 0x000fe40003f0c000 */
[----:B------:R-:W-:Y:S02]  /*03b0*/  SEL R6, RZ, 0x1, P1 ;  /* 0x00000001ff067807 */ /* 0x000fe40000800000 */
[----:B------:R-:W-:-:S02]  /*03c0*/  SEL R7, RZ, 0x100, P0 ;  /* 0x00000100ff077807 */ /* 0x000fc40000000000 */
[----:B------:R-:W-:Y:S01]  /*03d0*/  IADD3 R2, P2, R0, UR6, RZ ;  /* 0x0000000600027c10 */ /* 0x000fe2000ff5e0ff */
[----:B0-----:R-:W-:-:S03]  /*03e0*/  IMAD.WIDE R4, R0, 0x4, R4 ;  /* 0x0000000400047825 */ /* 0x001fc600078e0204 */
[----:B------:R-:W-:Y:S01]  /*03f0*/  LEA.HI.X.SX32 R3, R0, UR7, 0x1, P2 ;  /* 0x0000000700037c11 */ /* 0x000fe200090f0eff */
[----:B------:R-:W-:Y:S01]  /*0400*/  IMAD.IADD R7, R6, 0x1, R7 ;  /* 0x0000000106077824 */ /* 0x000fe200078e0207 */
[----:B------:R-:W-:Y:S04]  /*0410*/  STG.E.64 desc[UR4][R4.64], R8 ;  /* 0x0000000804007986 */ /* 0x000fe8000c101b04 */
[----:B------:R-:W-:Y:S01]  /*0420*/  STG.E.U16 desc[UR4][R2.64], R7 ;  /* 0x0000000702007986 */ /* 0x000fe2000c101504 */
[----:B------:R-:W-:Y:S05]  /*0430*/  EXIT ;  /* 0x000000000000794d */ /* 0x000fea0003800000 */
.L_x_0:
[----:B------:R-:W-:-:S00]  /*0440*/  BRA `(.L_x_0) ;  /* 0xfffffffc00fc7947 */ /* 0x000fc0000383ffff */
[----:B------:R-:W-:-:S00]  /*0450*/  NOP ;  /* 0x0000000000007918 */ /* 0x000fc00000000000 */
        /* <DEDUP_REMOVED lines=10> */
.L_x_1:


//--------------------- .nv.global.init           --------------------------
	.section	.nv.global.init,"aw",@progbits
.nv.global.init:
	.type		_$_str,@object
	.size		_$_str,(_$_str_$_2 - _$_str)
_$_str:
        /*0000*/ 	.byte	0x5f, 0x5f, 0x43, 0x55, 0x44, 0x41, 0x5f, 0x46, 0x54, 0x5a, 0x00
	.type		_$_str_$_2,@object
	.size		_$_str_$_2,(.L_1 - _$_str_$_2)
_$_str_$_2:
        /*000b*/ 	.byte	0x5f, 0x5f, 0x43, 0x55, 0x44, 0x41, 0x5f, 0x50, 0x52, 0x45, 0x43, 0x5f, 0x53, 0x51, 0x52, 0x54
        /*001b*/ 	.byte	0x00
.L_1:


//--------------------- .nv.constant0.triton_poi_fused__native_batch_norm_legit_no_training_add_relu_threshold_backward_1 --------------------------
	.section	.nv.constant0.triton_poi_fused__native_batch_norm_legit_no_training_add_relu_threshold_backward_1,"a",@progbits
	.sectionflags	@""
	.align	4
.nv.constant0.triton_poi_fused__native_batch_norm_legit_no_training_add_relu_threshold_backward_1:
	.zero		596
